//
// Generated by NVIDIA NVVM Compiler
//
// Compiler Build ID: CL-36424714
// Cuda compilation tools, release 13.0, V13.0.88
// Based on NVVM 20.0.0
//

.version 9.0
.target sm_100
.address_size 64

	// .globl	_Z11tiledMatMulPKfS0_Pfi
// _ZZ11tiledMatMulPKfS0_PfiE2sA has been demoted
// _ZZ11tiledMatMulPKfS0_PfiE2sB has been demoted

.visible .entry _Z11tiledMatMulPKfS0_Pfi(
	.param .u64 .ptr .align 1 _Z11tiledMatMulPKfS0_Pfi_param_0,
	.param .u64 .ptr .align 1 _Z11tiledMatMulPKfS0_Pfi_param_1,
	.param .u64 .ptr .align 1 _Z11tiledMatMulPKfS0_Pfi_param_2,
	.param .u32 _Z11tiledMatMulPKfS0_Pfi_param_3
)
{
	.reg .pred 	%p<8>;
	.reg .b32 	%r<41>;
	.reg .b32 	%f<111>;
	.reg .b64 	%rd<13>;
	// demoted variable
	.shared .align 4 .b8 _ZZ11tiledMatMulPKfS0_PfiE2sA[4096];
	// demoted variable
	.shared .align 4 .b8 _ZZ11tiledMatMulPKfS0_PfiE2sB[4096];
	ld.param.u64 	%rd3, [_Z11tiledMatMulPKfS0_Pfi_param_0];
	ld.param.u64 	%rd4, [_Z11tiledMatMulPKfS0_Pfi_param_1];
	ld.param.u64 	%rd5, [_Z11tiledMatMulPKfS0_Pfi_param_2];
	ld.param.u32 	%r23, [_Z11tiledMatMulPKfS0_Pfi_param_3];
	mov.u32 	%r24, %ctaid.y;
	shl.b32 	%r25, %r24, 5;
	mov.u32 	%r38, %tid.y;
	add.s32 	%r2, %r25, %r38;
	mov.u32 	%r26, %ctaid.x;
	shl.b32 	%r3, %r26, 5;
	mov.u32 	%r36, %tid.x;
	add.s32 	%r5, %r3, %r36;
	setp.lt.s32 	%p1, %r23, 1;
	mov.f32 	%f110, 0f00000000;
	@%p1 bra 	$L__BB0_7;
	shl.b32 	%r28, %r38, 7;
	mov.u32 	%r29, _ZZ11tiledMatMulPKfS0_PfiE2sA;
	add.s32 	%r6, %r29, %r28;
	shl.b32 	%r30, %r36, 2;
	add.s32 	%r7, %r6, %r30;
	mov.u32 	%r31, _ZZ11tiledMatMulPKfS0_PfiE2sB;
	add.s32 	%r9, %r31, %r30;
	add.s32 	%r8, %r9, %r28;
	mad.lo.s32 	%r32, %r38, %r23, %r36;
	add.s32 	%r39, %r32, %r3;
	shl.b32 	%r11, %r23, 5;
	mad.lo.s32 	%r37, %r23, %r2, %r36;
	cvta.to.global.u64 	%rd1, %rd3;
	cvta.to.global.u64 	%rd2, %rd4;
	mov.f32 	%f110, 0f00000000;
	mov.b32 	%r40, 0;
$L__BB0_2:
	max.u32 	%r33, %r2, %r36;
	setp.ge.u32 	%p2, %r33, %r23;
	mov.f32 	%f108, 0f00000000;
	@%p2 bra 	$L__BB0_4;
	mul.wide.u32 	%rd6, %r37, 4;
	add.s64 	%rd7, %rd1, %rd6;
	ld.global.f32 	%f108, [%rd7];
$L__BB0_4:
	setp.ge.s32 	%p3, %r5, %r23;
	st.shared.f32 	[%r7], %f108;
	setp.ge.u32 	%p4, %r38, %r23;
	mov.f32 	%f109, 0f00000000;
	or.pred  	%p5, %p3, %p4;
	@%p5 bra 	$L__BB0_6;
	mul.wide.u32 	%rd8, %r39, 4;
	add.s64 	%rd9, %rd2, %rd8;
	ld.global.f32 	%f109, [%rd9];
$L__BB0_6:
	st.shared.f32 	[%r8], %f109;
	bar.sync 	0;
	ld.shared.f32 	%f12, [%r6];
	ld.shared.f32 	%f13, [%r9];
	fma.rn.f32 	%f14, %f12, %f13, %f110;
	ld.shared.f32 	%f15, [%r6+4];
	ld.shared.f32 	%f16, [%r9+128];
	fma.rn.f32 	%f17, %f15, %f16, %f14;
	ld.shared.f32 	%f18, [%r6+8];
	ld.shared.f32 	%f19, [%r9+256];
	fma.rn.f32 	%f20, %f18, %f19, %f17;
	ld.shared.f32 	%f21, [%r6+12];
	ld.shared.f32 	%f22, [%r9+384];
	fma.rn.f32 	%f23, %f21, %f22, %f20;
	ld.shared.f32 	%f24, [%r6+16];
	ld.shared.f32 	%f25, [%r9+512];
	fma.rn.f32 	%f26, %f24, %f25, %f23;
	ld.shared.f32 	%f27, [%r6+20];
	ld.shared.f32 	%f28, [%r9+640];
	fma.rn.f32 	%f29, %f27, %f28, %f26;
	ld.shared.f32 	%f30, [%r6+24];
	ld.shared.f32 	%f31, [%r9+768];
	fma.rn.f32 	%f32, %f30, %f31, %f29;
	ld.shared.f32 	%f33, [%r6+28];
	ld.shared.f32 	%f34, [%r9+896];
	fma.rn.f32 	%f35, %f33, %f34, %f32;
	ld.shared.f32 	%f36, [%r6+32];
	ld.shared.f32 	%f37, [%r9+1024];
	fma.rn.f32 	%f38, %f36, %f37, %f35;
	ld.shared.f32 	%f39, [%r6+36];
	ld.shared.f32 	%f40, [%r9+1152];
	fma.rn.f32 	%f41, %f39, %f40, %f38;
	ld.shared.f32 	%f42, [%r6+40];
	ld.shared.f32 	%f43, [%r9+1280];
	fma.rn.f32 	%f44, %f42, %f43, %f41;
	ld.shared.f32 	%f45, [%r6+44];
	ld.shared.f32 	%f46, [%r9+1408];
	fma.rn.f32 	%f47, %f45, %f46, %f44;
	ld.shared.f32 	%f48, [%r6+48];
	ld.shared.f32 	%f49, [%r9+1536];
	fma.rn.f32 	%f50, %f48, %f49, %f47;
	ld.shared.f32 	%f51, [%r6+52];
	ld.shared.f32 	%f52, [%r9+1664];
	fma.rn.f32 	%f53, %f51, %f52, %f50;
	ld.shared.f32 	%f54, [%r6+56];
	ld.shared.f32 	%f55, [%r9+1792];
	fma.rn.f32 	%f56, %f54, %f55, %f53;
	ld.shared.f32 	%f57, [%r6+60];
	ld.shared.f32 	%f58, [%r9+1920];
	fma.rn.f32 	%f59, %f57, %f58, %f56;
	ld.shared.f32 	%f60, [%r6+64];
	ld.shared.f32 	%f61, [%r9+2048];
	fma.rn.f32 	%f62, %f60, %f61, %f59;
	ld.shared.f32 	%f63, [%r6+68];
	ld.shared.f32 	%f64, [%r9+2176];
	fma.rn.f32 	%f65, %f63, %f64, %f62;
	ld.shared.f32 	%f66, [%r6+72];
	ld.shared.f32 	%f67, [%r9+2304];
	fma.rn.f32 	%f68, %f66, %f67, %f65;
	ld.shared.f32 	%f69, [%r6+76];
	ld.shared.f32 	%f70, [%r9+2432];
	fma.rn.f32 	%f71, %f69, %f70, %f68;
	ld.shared.f32 	%f72, [%r6+80];
	ld.shared.f32 	%f73, [%r9+2560];
	fma.rn.f32 	%f74, %f72, %f73, %f71;
	ld.shared.f32 	%f75, [%r6+84];
	ld.shared.f32 	%f76, [%r9+2688];
	fma.rn.f32 	%f77, %f75, %f76, %f74;
	ld.shared.f32 	%f78, [%r6+88];
	ld.shared.f32 	%f79, [%r9+2816];
	fma.rn.f32 	%f80, %f78, %f79, %f77;
	ld.shared.f32 	%f81, [%r6+92];
	ld.shared.f32 	%f82, [%r9+2944];
	fma.rn.f32 	%f83, %f81, %f82, %f80;
	ld.shared.f32 	%f84, [%r6+96];
	ld.shared.f32 	%f85, [%r9+3072];
	fma.rn.f32 	%f86, %f84, %f85, %f83;
	ld.shared.f32 	%f87, [%r6+100];
	ld.shared.f32 	%f88, [%r9+3200];
	fma.rn.f32 	%f89, %f87, %f88, %f86;
	ld.shared.f32 	%f90, [%r6+104];
	ld.shared.f32 	%f91, [%r9+3328];
	fma.rn.f32 	%f92, %f90, %f91, %f89;
	ld.shared.f32 	%f93, [%r6+108];
	ld.shared.f32 	%f94, [%r9+3456];
	fma.rn.f32 	%f95, %f93, %f94, %f92;
	ld.shared.f32 	%f96, [%r6+112];
	ld.shared.f32 	%f97, [%r9+3584];
	fma.rn.f32 	%f98, %f96, %f97, %f95;
	ld.shared.f32 	%f99, [%r6+116];
	ld.shared.f32 	%f100, [%r9+3712];
	fma.rn.f32 	%f101, %f99, %f100, %f98;
	ld.shared.f32 	%f102, [%r6+120];
	ld.shared.f32 	%f103, [%r9+3840];
	fma.rn.f32 	%f104, %f102, %f103, %f101;
	ld.shared.f32 	%f105, [%r6+124];
	ld.shared.f32 	%f106, [%r9+3968];
	fma.rn.f32 	%f110, %f105, %f106, %f104;
	bar.sync 	0;
	add.s32 	%r40, %r40, 32;
	add.s32 	%r39, %r39, %r11;
	add.s32 	%r38, %r38, 32;
	add.s32 	%r37, %r37, 32;
	add.s32 	%r36, %r36, 32;
	setp.lt.s32 	%p6, %r40, %r23;
	@%p6 bra 	$L__BB0_2;
$L__BB0_7:
	max.s32 	%r34, %r2, %r5;
	setp.ge.s32 	%p7, %r34, %r23;
	@%p7 bra 	$L__BB0_9;
	mad.lo.s32 	%r35, %r23, %r2, %r5;
	cvta.to.global.u64 	%rd10, %rd5;
	mul.wide.s32 	%rd11, %r35, 4;
	add.s64 	%rd12, %rd10, %rd11;
	st.global.f32 	[%rd12], %f110;
$L__BB0_9:
	ret;

}
	// .globl	_Z29stream_ordered_memory_examplev
.visible .entry _Z29stream_ordered_memory_examplev()
{


	ret;

}
	// .globl	_Z11tma_examplev
.visible .entry _Z11tma_examplev()
{


	ret;

}


// ===== COMPILED SASS (sm_100) =====

	.target	sm_100

	.elftype	@"ET_EXEC"


//--------------------- .note.nv.tkinfo           --------------------------
	.section	.note.nv.tkinfo,"",@"SHT_NOTE"
	.sectionflags	@"SHF_NOTE_NV_TKINFO"
	.tkinfo
        /*0018*/ 	.word	0x00000002
        /*0030*/ 	.string	""
        /*0030*/ 	.string	"ptxas"
        /*0030*/ 	.string	"Cuda compilation tools, release 13.0, V13.0.88"
        /*0030*/ 	.string	"Build cuda_13.0.r13.0/compiler.36424714_0"
        /*0030*/ 	.string	"-arch sm_100 -m 64 "



//--------------------- .note.nv.cuinfo           --------------------------
	.section	.note.nv.cuinfo,"",@"SHT_NOTE"
	.sectionflags	@"SHF_NOTE_NV_CUINFO"
        /*0018*/ 	.short	0x0002
        /*001a*/ 	.short	0x0064
        /*001c*/ 	.short	0x0082
	.zero		2


//--------------------- .nv.info                  --------------------------
	.section	.nv.info,"",@"SHT_CUDA_INFO"
	.align	4


	//----- nvinfo : EIATTR_REGCOUNT
	.align		4
        /*0000*/ 	.byte	0x04, 0x2f
        /*0002*/ 	.short	(.L_1 - .L_0)
	.align		4
.L_0:
        /*0004*/ 	.word	index@(_Z11tiledMatMulPKfS0_Pfi)
        /*0008*/ 	.word	0x00000020


	//----- nvinfo : EIATTR_FRAME_SIZE
	.align		4
.L_1:
        /*000c*/ 	.byte	0x04, 0x11
        /*000e*/ 	.short	(.L_3 - .L_2)
	.align		4
.L_2:
        /*0010*/ 	.word	index@(_Z11tiledMatMulPKfS0_Pfi)
        /*0014*/ 	.word	0x00000000


	//----- nvinfo : EIATTR_REGCOUNT
	.align		4
.L_3:
        /*0018*/ 	.byte	0x04, 0x2f
        /*001a*/ 	.short	(.L_5 - .L_4)
	.align		4
.L_4:
        /*001c*/ 	.word	index@(_Z29stream_ordered_memory_examplev)
        /*0020*/ 	.word	0x00000004


	//----- nvinfo : EIATTR_FRAME_SIZE
	.align		4
.L_5:
        /*0024*/ 	.byte	0x04, 0x11
        /*0026*/ 	.short	(.L_7 - .L_6)
	.align		4
.L_6:
        /*0028*/ 	.word	index@(_Z29stream_ordered_memory_examplev)
        /*002c*/ 	.word	0x00000000


	//----- nvinfo : EIATTR_REGCOUNT
	.align		4
.L_7:
        /*0030*/ 	.byte	0x04, 0x2f
        /*0032*/ 	.short	(.L_9 - .L_8)
	.align		4
.L_8:
        /*0034*/ 	.word	index@(_Z11tma_examplev)
        /*0038*/ 	.word	0x00000004


	//----- nvinfo : EIATTR_FRAME_SIZE
	.align		4
.L_9:
        /*003c*/ 	.byte	0x04, 0x11
        /*003e*/ 	.short	(.L_11 - .L_10)
	.align		4
.L_10:
        /*0040*/ 	.word	index@(_Z11tma_examplev)
        /*0044*/ 	.word	0x00000000


	//----- nvinfo : EIATTR_MIN_STACK_SIZE
	.align		4
.L_11:
        /*0048*/ 	.byte	0x04, 0x12
        /*004a*/ 	.short	(.L_13 - .L_12)
	.align		4
.L_12:
        /*004c*/ 	.word	index@(_Z11tma_examplev)
        /*0050*/ 	.word	0x00000000


	//----- nvinfo : EIATTR_MIN_STACK_SIZE
	.align		4
.L_13:
        /*0054*/ 	.byte	0x04, 0x12
        /*0056*/ 	.short	(.L_15 - .L_14)
	.align		4
.L_14:
        /*0058*/ 	.word	index@(_Z29stream_ordered_memory_examplev)
        /*005c*/ 	.word	0x00000000


	//----- nvinfo : EIATTR_MIN_STACK_SIZE
	.align		4
.L_15:
        /*0060*/ 	.byte	0x04, 0x12
        /*0062*/ 	.short	(.L_17 - .L_16)
	.align		4
.L_16:
        /*0064*/ 	.word	index@(_Z11tiledMatMulPKfS0_Pfi)
        /*0068*/ 	.word	0x00000000
.L_17:


//--------------------- .nv.compat                --------------------------
	.section	.nv.compat,"",@"SHT_CUDA_COMPAT_INFO"
	.align	4
        /*0000*/ 	.byte	0x02, 0x09, 0x00, 0x00, 0x02, 0x02, 0x01, 0x00, 0x02, 0x05, 0x05, 0x00, 0x03, 0x07, 0x01, 0x01
        /*0010*/ 	.byte	0x02, 0x03, 0x00, 0x00, 0x02, 0x06, 0x01, 0x00, 0x04, 0x0b, 0x08, 0x00, 0x09, 0x00, 0x00, 0x00
        /*0020*/ 	.byte	0x00, 0x00, 0x00, 0x00


//--------------------- .nv.info._Z11tma_examplev --------------------------
	.section	.nv.info._Z11tma_examplev,"",@"SHT_CUDA_INFO"
	.sectionflags	@""
	.align	4


	//----- nvinfo : EIATTR_CUDA_API_VERSION
	.align		4
        /*0000*/ 	.byte	0x04, 0x37
        /*0002*/ 	.short	(.L_19 - .L_18)
.L_18:
        /*0004*/ 	.word	0x00000082


	//----- nvinfo : EIATTR_SPARSE_MMA_MASK
	.align		4
.L_19:
        /*0008*/ 	.byte	0x03, 0x50
        /*000a*/ 	.short	0x0000


	//----- nvinfo : EIATTR_MAXREG_COUNT
	.align		4
        /*000c*/ 	.byte	0x03, 0x1b
        /*000e*/ 	.short	0x00ff


	//----- nvinfo : EIATTR_MERCURY_ISA_VERSION
	.align		4
        /*0010*/ 	.byte	0x03, 0x5f
        /*0012*/ 	.short	0x0101


	//----- nvinfo : EIATTR_VRC_CTA_INIT_COUNT
	.align		4
        /*0014*/ 	.byte	0x02, 0x4a
	.zero		1
	.zero		1


	//----- nvinfo : EIATTR_EXIT_INSTR_OFFSETS
	.align		4
        /*0018*/ 	.byte	0x04, 0x1c
        /*001a*/ 	.short	(.L_21 - .L_20)


	//   ....[0]....
.L_20:
        /*001c*/ 	.word	0x00000010


	//----- nvinfo : EIATTR_SW_WAR
	.align		4
.L_21:
        /*0020*/ 	.byte	0x04, 0x36
        /*0022*/ 	.short	(.L_23 - .L_22)
.L_22:
        /*0024*/ 	.word	0x00000008
.L_23:


//--------------------- .nv.info._Z29stream_ordered_memory_examplev --------------------------
	.section	.nv.info._Z29stream_ordered_memory_examplev,"",@"SHT_CUDA_INFO"
	.sectionflags	@""
	.align	4


	//----- nvinfo : EIATTR_CUDA_API_VERSION
	.align		4
        /*0000*/ 	.byte	0x04, 0x37
        /*0002*/ 	.short	(.L_25 - .L_24)
.L_24:
        /*0004*/ 	.word	0x00000082


	//----- nvinfo : EIATTR_SPARSE_MMA_MASK
	.align		4
.L_25:
        /*0008*/ 	.byte	0x03, 0x50
        /*000a*/ 	.short	0x0000


	//----- nvinfo : EIATTR_MAXREG_COUNT
	.align		4
        /*000c*/ 	.byte	0x03, 0x1b
        /*000e*/ 	.short	0x00ff


	//----- nvinfo : EIATTR_MERCURY_ISA_VERSION
	.align		4
        /*0010*/ 	.byte	0x03, 0x5f
        /*0012*/ 	.short	0x0101


	//----- nvinfo : EIATTR_VRC_CTA_INIT_COUNT
	.align		4
        /*0014*/ 	.byte	0x02, 0x4a
	.zero		1
	.zero		1


	//----- nvinfo : EIATTR_EXIT_INSTR_OFFSETS
	.align		4
        /*0018*/ 	.byte	0x04, 0x1c
        /*001a*/ 	.short	(.L_27 - .L_26)


	//   ....[0]....
.L_26:
        /*001c*/ 	.word	0x00000010


	//----- nvinfo : EIATTR_SW_WAR
	.align		4
.L_27:
        /*0020*/ 	.byte	0x04, 0x36
        /*0022*/ 	.short	(.L_29 - .L_28)
.L_28:
        /*0024*/ 	.word	0x00000008
.L_29:


//--------------------- .nv.info._Z11tiledMatMulPKfS0_Pfi --------------------------
	.section	.nv.info._Z11tiledMatMulPKfS0_Pfi,"",@"SHT_CUDA_INFO"
	.sectionflags	@""
	.align	4


	//----- nvinfo : EIATTR_CUDA_API_VERSION
	.align		4
        /*0000*/ 	.byte	0x04, 0x37
        /*0002*/ 	.short	(.L_31 - .L_30)
.L_30:
        /*0004*/ 	.word	0x00000082


	//----- nvinfo : EIATTR_KPARAM_INFO
	.align		4
.L_31:
        /*0008*/ 	.byte	0x04, 0x17
        /*000a*/ 	.short	(.L_33 - .L_32)
.L_32:
        /*000c*/ 	.word	0x00000000
        /*0010*/ 	.short	0x0003
        /*0012*/ 	.short	0x0018
        /*0014*/ 	.byte	0x00, 0xf0, 0x11, 0x00


	//----- nvinfo : EIATTR_KPARAM_INFO
	.align		4
.L_33:
        /*0018*/ 	.byte	0x04, 0x17
        /*001a*/ 	.short	(.L_35 - .L_34)
.L_34:
        /*001c*/ 	.word	0x00000000
        /*0020*/ 	.short	0x0002
        /*0022*/ 	.short	0x0010
        /*0024*/ 	.byte	0x00, 0xf5, 0x21, 0x00


	//----- nvinfo : EIATTR_KPARAM_INFO
	.align		4
.L_35:
        /*0028*/ 	.byte	0x04, 0x17
        /*002a*/ 	.short	(.L_37 - .L_36)
.L_36:
        /*002c*/ 	.word	0x00000000
        /*0030*/ 	.short	0x0001
        /*0032*/ 	.short	0x0008
        /*0034*/ 	.byte	0x00, 0xf5, 0x21, 0x00


	//----- nvinfo : EIATTR_KPARAM_INFO
	.align		4
.L_37:
        /*0038*/ 	.byte	0x04, 0x17
        /*003a*/ 	.short	(.L_39 - .L_38)
.L_38:
        /*003c*/ 	.word	0x00000000
        /*0040*/ 	.short	0x0000
        /*0042*/ 	.short	0x0000
        /*0044*/ 	.byte	0x00, 0xf5, 0x21, 0x00


	//----- nvinfo : EIATTR_SPARSE_MMA_MASK
	.align		4
.L_39:
        /*0048*/ 	.byte	0x03, 0x50
        /*004a*/ 	.short	0x0000


	//----- nvinfo : EIATTR_MAXREG_COUNT
	.align		4
        /*004c*/ 	.byte	0x03, 0x1b
        /*004e*/ 	.short	0x00ff


	//----- nvinfo : EIATTR_NUM_BARRIERS
	.align		4
        /*0050*/ 	.byte	0x02, 0x4c
        /*0052*/ 	.byte	0x01
	.zero		1


	//----- nvinfo : EIATTR_MERCURY_ISA_VERSION
	.align		4
        /*0054*/ 	.byte	0x03, 0x5f
        /*0056*/ 	.short	0x0101


	//----- nvinfo : EIATTR_VRC_CTA_INIT_COUNT
	.align		4
        /*0058*/ 	.byte	0x02, 0x4a
	.zero		1
	.zero		1


	//----- nvinfo : EIATTR_EXIT_INSTR_OFFSETS
	.align		4
        /*005c*/ 	.byte	0x04, 0x1c
        /*005e*/ 	.short	(.L_41 - .L_40)


	//   ....[0]....
.L_40:
        /*0060*/ 	.word	0x000007e0


	//   ....[1]....
        /*0064*/ 	.word	0x00000830


	//----- nvinfo : EIATTR_CBANK_PARAM_SIZE
	.align		4
.L_41:
        /*0068*/ 	.byte	0x03, 0x19
        /*006a*/ 	.short	0x001c


	//----- nvinfo : EIATTR_PARAM_CBANK
	.align		4
        /*006c*/ 	.byte	0x04, 0x0a
        /*006e*/ 	.short	(.L_43 - .L_42)
	.align		4
.L_42:
        /*0070*/ 	.word	index@(.nv.constant0._Z11tiledMatMulPKfS0_Pfi)
        /*0074*/ 	.short	0x0380
        /*0076*/ 	.short	0x001c


	//----- nvinfo : EIATTR_SW_WAR
	.align		4
.L_43:
        /*0078*/ 	.byte	0x04, 0x36
        /*007a*/ 	.short	(.L_45 - .L_44)
.L_44:
        /*007c*/ 	.word	0x00000008
.L_45:


//--------------------- .nv.callgraph             --------------------------
	.section	.nv.callgraph,"",@"SHT_CUDA_CALLGRAPH"
	.align	4
	.sectionentsize	8
	.align		4
        /*0000*/ 	.word	0x00000000
	.align		4
        /*0004*/ 	.word	0xffffffff
	.align		4
        /*0008*/ 	.word	0x00000000
	.align		4
        /*000c*/ 	.word	0xfffffffe
	.align		4
        /*0010*/ 	.word	0x00000000
	.align		4
        /*0014*/ 	.word	0xfffffffd
	.align		4
        /*0018*/ 	.word	0x00000000
	.align		4
        /*001c*/ 	.word	0xfffffffc


//--------------------- .text._Z11tma_examplev    --------------------------
	.section	.text._Z11tma_examplev,"ax",@progbits
	.align	128
        .global         _Z11tma_examplev
        .type           _Z11tma_examplev,@function
        .size           _Z11tma_examplev,(.L_x_5 - _Z11tma_examplev)
        .other          _Z11tma_examplev,@"STO_CUDA_ENTRY STV_DEFAULT"
_Z11tma_examplev:
.text._Z11tma_examplev:
[----:B------:R-:W-:Y:S01]  /*0000*/  LDC R1, c[0x0][0x37c] ;  /* 0x0000df00ff017b82 */ /* 0x000fe20000000800 */
[----:B------:R-:W-:Y:S05]  /*0010*/  EXIT ;  /* 0x000000000000794d */ /* 0x000fea0003800000 */
.L_x_0:
[----:B------:R-:W-:-:S00]  /*0020*/  BRA `(.L_x_0) ;  /* 0xfffffffc00fc7947 */ /* 0x000fc0000383ffff */
[----:B------:R-:W-:-:S00]  /*0030*/  NOP ;  /* 0x0000000000007918 */ /* 0x000fc00000000000 */
        /* <DEDUP_REMOVED lines=12> */
.L_x_5:


//--------------------- .text._Z29stream_ordered_memory_examplev --------------------------
	.section	.text._Z29stream_ordered_memory_examplev,"ax",@progbits
	.align	128
        .global         _Z29stream_ordered_memory_examplev
        .type           _Z29stream_ordered_memory_examplev,@function
        .size           _Z29stream_ordered_memory_examplev,(.L_x_6 - _Z29stream_ordered_memory_examplev)
        .other          _Z29stream_ordered_memory_examplev,@"STO_CUDA_ENTRY STV_DEFAULT"
_Z29stream_ordered_memory_examplev:
.text._Z29stream_ordered_memory_examplev:
[----:B------:R-:W-:Y:S01]  /*0000*/  LDC R1, c[0x0][0x37c] ;  /* 0x0000df00ff017b82 */ /* 0x000fe20000000800 */
[----:B------:R-:W-:Y:S05]  /*0010*/  EXIT ;  /* 0x000000000000794d */ /* 0x000fea0003800000 */
.L_x_1:
        /* <DEDUP_REMOVED lines=14> */
.L_x_6:


//--------------------- .text._Z11tiledMatMulPKfS0_Pfi --------------------------
	.section	.text._Z11tiledMatMulPKfS0_Pfi,"ax",@progbits
	.align	128
        .global         _Z11tiledMatMulPKfS0_Pfi
        .type           _Z11tiledMatMulPKfS0_Pfi,@function
        .size           _Z11tiledMatMulPKfS0_Pfi,(.L_x_7 - _Z11tiledMatMulPKfS0_Pfi)
        .other          _Z11tiledMatMulPKfS0_Pfi,@"STO_CUDA_ENTRY STV_DEFAULT"
_Z11tiledMatMulPKfS0_Pfi:
.text._Z11tiledMatMulPKfS0_Pfi:
[----:B------:R-:W-:Y:S01]  /*0000*/  LDC R1, c[0x0][0x37c] ;  /* 0x0000df00ff017b82 */ /* 0x000fe20000000800 */
[----:B------:R-:W0:Y:S01]  /*0010*/  LDCU UR4, c[0x0][0x398] ;  /* 0x00007300ff0477ac */ /* 0x000e220008000800 */
[----:B------:R-:W1:Y:S01]  /*0020*/  S2R R18, SR_CTAID.Y ;  /* 0x0000000000127919 */ /* 0x000e620000002600 */
[----:B------:R-:W-:Y:S01]  /*0030*/  HFMA2 R25, -RZ, RZ, 0, 0 ;  /* 0x00000000ff197431 */ /* 0x000fe200000001ff */
[----:B------:R-:W2:Y:S01]  /*0040*/  LDCU.64 UR8, c[0x0][0x358] ;  /* 0x00006b00ff0877ac */ /* 0x000ea20008000a00 */
[----:B------:R-:W1:Y:S01]  /*0050*/  S2R R16, SR_TID.Y ;  /* 0x0000000000107919 */ /* 0x000e620000002200 */
[----:B------:R-:W3:Y:S01]  /*0060*/  S2R R2, SR_CTAID.X ;  /* 0x0000000000027919 */ /* 0x000ee20000002500 */
[----:B------:R-:W3:Y:S01]  /*0070*/  S2R R19, SR_TID.X ;  /* 0x0000000000137919 */ /* 0x000ee20000002100 */
[----:B0-----:R-:W-:-:S04]  /*0080*/  MOV R6, UR4 ;  /* 0x0000000400067c02 */ /* 0x001fc80008000f00 */
[----:B------:R-:W-:Y:S02]  /*0090*/  ISETP.GE.AND P0, PT, R6, 0x1, PT ;  /* 0x000000010600780c */ /* 0x000fe40003f06270 */
[----:B-1----:R-:W-:Y:S02]  /*00a0*/  LEA R18, R18, R16, 0x5 ;  /* 0x0000001012127211 */ /* 0x002fe400078e28ff */
[----:B---3--:R-:W-:-:S09]  /*00b0*/  LEA R21, R2, R19, 0x5 ;  /* 0x0000001302157211 */ /* 0x008fd200078e28ff */
[----:B--2---:R-:W-:Y:S05]  /*00c0*/  @!P0 BRA `(.L_x_2) ;  /* 0x0000000400bc8947 */ /* 0x004fea0003800000 */
[----:B------:R-:W0:Y:S01]  /*00d0*/  S2UR UR6, SR_CgaCtaId ;  /* 0x00000000000679c3 */ /* 0x000e220000008800 */
[----:B------:R-:W-:Y:S01]  /*00e0*/  UMOV UR4, 0x400 ;  /* 0x0000040000047882 */ /* 0x000fe20000000000 */
[-CC-:B------:R-:W-:Y:S01]  /*00f0*/  IMAD R17, R16, R6.reuse, R19.reuse ;  /* 0x0000000610117224 */ /* 0x180fe200078e0213 */
[----:B------:R-:W-:Y:S01]  /*0100*/  UIADD3 UR5, UPT, UPT, UR4, 0x1000, URZ ;  /* 0x0000100004057890 */ /* 0x000fe2000fffe0ff */
[----:B------:R-:W-:Y:S01]  /*0110*/  MOV R25, RZ ;  /* 0x000000ff00197202 */ /* 0x000fe20000000f00 */
[----:B------:R-:W-:Y:S02]  /*0120*/  IMAD R7, R18, R6, R19 ;  /* 0x0000000612077224 */ /* 0x000fe400078e0213 */
[----:B------:R-:W-:Y:S01]  /*0130*/  LEA R17, R2, R17, 0x5 ;  /* 0x0000001102117211 */ /* 0x000fe200078e28ff */
[----:B------:R-:W1:Y:S01]  /*0140*/  LDC R0, c[0x0][0x398] ;  /* 0x0000e600ff007b82 */ /* 0x000e620000000800 */
[----:B0-----:R-:W-:Y:S02]  /*0150*/  ULEA UR4, UR6, UR4, 0x18 ;  /* 0x0000000406047291 */ /* 0x001fe4000f8ec0ff */
[----:B------:R-:W-:-:S04]  /*0160*/  ULEA UR5, UR6, UR5, 0x18 ;  /* 0x0000000506057291 */ /* 0x000fc8000f8ec0ff */
[C---:B------:R-:W-:Y:S01]  /*0170*/  LEA R5, R16.reuse, UR4, 0x7 ;  /* 0x0000000410057c11 */ /* 0x040fe2000f8e38ff */
[----:B------:R-:W-:Y:S01]  /*0180*/  UMOV UR4, URZ ;  /* 0x000000ff00047c82 */ /* 0x000fe20008000000 */
[C---:B------:R-:W-:Y:S02]  /*0190*/  LEA R3, R19.reuse, UR5, 0x2 ;  /* 0x0000000513037c11 */ /* 0x040fe4000f8e10ff */
[----:B------:R-:W-:Y:S02]  /*01a0*/  LEA R4, R19, R5, 0x2 ;  /* 0x0000000513047211 */ /* 0x000fe400078e10ff */
[----:B------:R-:W-:-:S07]  /*01b0*/  LEA R2, R16, R3, 0x7 ;  /* 0x0000000310027211 */ /* 0x000fce00078e38ff */
.L_x_3:
[----:B-1----:R-:W-:Y:S01]  /*01c0*/  MOV R6, R0 ;  /* 0x0000000000067202 */ /* 0x002fe20000000f00 */
[----:B------:R-:W-:Y:S01]  /*01d0*/  HFMA2 R20, -RZ, RZ, 0, 0 ;  /* 0x00000000ff147431 */ /* 0x000fe200000001ff */
[----:B------:R-:W-:Y:S02]  /*01e0*/  VIMNMX.U32 R9, PT, PT, R18, R19, !PT ;  /* 0x0000001312097248 */ /* 0x000fe40007fe0000 */
[-C--:B------:R-:W-:Y:S02]  /*01f0*/  ISETP.GE.U32.AND P0, PT, R16, R6.reuse, PT ;  /* 0x000000061000720c */ /* 0x080fe40003f06070 */
[-C--:B------:R-:W-:Y:S02]  /*0200*/  ISETP.GE.U32.AND P1, PT, R9, R6.reuse, PT ;  /* 0x000000060900720c */ /* 0x080fe40003f26070 */
[----:B------:R-:W-:Y:S02]  /*0210*/  ISETP.GE.OR P0, PT, R21, R6, P0 ;  /* 0x000000061500720c */ /* 0x000fe40000706670 */
[----:B------:R-:W-:-:S09]  /*0220*/  MOV R24, RZ ;  /* 0x000000ff00187202 */ /* 0x000fd20000000f00 */
[----:B------:R-:W0:Y:S08]  /*0230*/  @!P1 LDC.64 R10, c[0x0][0x380] ;  /* 0x0000e000ff0a9b82 */ /* 0x000e300000000a00 */
[----:B------:R-:W1:Y:S01]  /*0240*/  @!P0 LDC.64 R8, c[0x0][0x388] ;  /* 0x0000e200ff088b82 */ /* 0x000e620000000a00 */
[----:B0-----:R-:W-:-:S05]  /*0250*/  @!P1 IMAD.WIDE.U32 R10, R7, 0x4, R10 ;  /* 0x00000004070a9825 */ /* 0x001fca00078e000a */
[----:B------:R-:W2:Y:S01]  /*0260*/  @!P1 LDG.E R20, desc[UR8][R10.64] ;  /* 0x000000080a149981 */ /* 0x000ea2000c1e1900 */
[----:B-1----:R-:W-:-:S05]  /*0270*/  @!P0 IMAD.WIDE.U32 R22, R17, 0x4, R8 ;  /* 0x0000000411168825 */ /* 0x002fca00078e0008 */
[----:B------:R-:W3:Y:S01]  /*0280*/  @!P0 LDG.E R24, desc[UR8][R22.64] ;  /* 0x0000000816188981 */ /* 0x000ee2000c1e1900 */
[----:B------:R-:W-:-:S06]  /*0290*/  UIADD3 UR4, UPT, UPT, UR4, 0x20, URZ ;  /* 0x0000002004047890 */ /* 0x000fcc000fffe0ff */
[----:B------:R-:W-:Y:S01]  /*02a0*/  ISETP.LE.AND P0, PT, R6, UR4, PT ;  /* 0x0000000406007c0c */ /* 0x000fe2000bf03270 */
[----:B--2---:R-:W-:Y:S04]  /*02b0*/  STS [R4], R20 ;  /* 0x0000001404007388 */ /* 0x004fe80000000800 */
[----:B---3--:R-:W-:Y:S01]  /*02c0*/  STS [R2], R24 ;  /* 0x0000001802007388 */ /* 0x008fe20000000800 */
[----:B------:R-:W-:Y:S06]  /*02d0*/  BAR.SYNC.DEFER_BLOCKING 0x0 ;  /* 0x0000000000007b1d */ /* 0x000fec0000010000 */
[----:B------:R-:W-:Y:S04]  /*02e0*/  LDS R28, [R3] ;  /* 0x00000000031c7984 */ /* 0x000fe80000000800 */
[----:B------:R-:W0:Y:S04]  /*02f0*/  LDS.128 R12, [R5] ;  /* 0x00000000050c7984 */ /* 0x000e280000000c00 */
[----:B------:R-:W1:Y:S04]  /*0300*/  LDS R23, [R3+0x80] ;  /* 0x0000800003177984 */ /* 0x000e680000000800 */
[----:B------:R-:W2:Y:S04]  /*0310*/  LDS R27, [R3+0x100] ;  /* 0x00010000031b7984 */ /* 0x000ea80000000800 */
[----:B------:R-:W3:Y:S04]  /*0320*/  LDS R26, [R3+0x180] ;  /* 0x00018000031a7984 */ /* 0x000ee80000000800 */
[----:B------:R-:W-:Y:S04]  /*0330*/  LDS R29, [R3+0x200] ;  /* 0x00020000031d7984 */ /* 0x000fe80000000800 */
[----:B------:R-:W4:Y:S04]  /*0340*/  LDS.128 R8, [R5+0x10] ;  /* 0x0000100005087984 */ /* 0x000f280000000c00 */
[----:B------:R-:W5:Y:S04]  /*0350*/  LDS R20, [R3+0x280] ;  /* 0x0002800003147984 */ /* 0x000f680000000800 */
[----:B------:R-:W-:Y:S04]  /*0360*/  LDS R24, [R3+0x380] ;  /* 0x0003800003187984 */ /* 0x000fe80000000800 */
[----:B------:R-:W-:Y:S01]  /*0370*/  LDS R22, [R3+0x480] ;  /* 0x0004800003167984 */ /* 0x000fe20000000800 */
[----:B0-----:R-:W-:-:S03]  /*0380*/  FFMA R12, R12, R28, R25 ;  /* 0x0000001c0c0c7223 */ /* 0x001fc60000000019 */
[----:B------:R-:W0:Y:S01]  /*0390*/  LDS R25, [R3+0x300] ;  /* 0x0003000003197984 */ /* 0x000e220000000800 */
[----:B-1----:R-:W-:-:S04]  /*03a0*/  FFMA R12, R23, R13, R12 ;  /* 0x0000000d170c7223 */ /* 0x002fc8000000000c */
[----:B--2---:R-:W-:-:S04]  /*03b0*/  FFMA R27, R27, R14, R12 ;  /* 0x0000000e1b1b7223 */ /* 0x004fc8000000000c */
[----:B---3--:R-:W-:Y:S02]  /*03c0*/  FFMA R23, R26, R15, R27 ;  /* 0x0000000f1a177223 */ /* 0x008fe4000000001b */
[----:B------:R-:W-:Y:S04]  /*03d0*/  LDS R27, [R3+0x400] ;  /* 0x00040000031b7984 */ /* 0x000fe80000000800 */
[----:B------:R-:W1:Y:S01]  /*03e0*/  LDS.128 R12, [R5+0x20] ;  /* 0x00002000050c7984 */ /* 0x000e620000000c00 */
[----:B----4-:R-:W-:-:S03]  /*03f0*/  FFMA R23, R8, R29, R23 ;  /* 0x0000001d08177223 */ /* 0x010fc60000000017 */
[----:B------:R-:W-:Y:S01]  /*0400*/  LDS R26, [R3+0x580] ;  /* 0x00058000031a7984 */ /* 0x000fe20000000800 */
[----:B-----5:R-:W-:-:S03]  /*0410*/  FFMA R20, R20, R9, R23 ;  /* 0x0000000914147223 */ /* 0x020fc60000000017 */
[----:B------:R-:W2:Y:S01]  /*0420*/  LDS R23, [R3+0x500] ;  /* 0x0005000003177984 */ /* 0x000ea20000000800 */
[----:B0-----:R-:W-:-:S03]  /*0430*/  FFMA R25, R25, R10, R20 ;  /* 0x0000000a19197223 */ /* 0x001fc60000000014 */
[----:B------:R-:W-:Y:S01]  /*0440*/  LDS R20, [R3+0x680] ;  /* 0x0006800003147984 */ /* 0x000fe20000000800 */
[----:B------:R-:W-:-:S03]  /*0450*/  FFMA R29, R24, R11, R25 ;  /* 0x0000000b181d7223 */ /* 0x000fc60000000019 */
[----:B------:R-:W-:Y:S04]  /*0460*/  LDS R25, [R3+0x600] ;  /* 0x0006000003197984 */ /* 0x000fe80000000800 */
[----:B------:R-:W0:Y:S04]  /*0470*/  LDS.128 R8, [R5+0x30] ;  /* 0x0000300005087984 */ /* 0x000e280000000c00 */
[----:B------:R-:W-:Y:S01]  /*0480*/  LDS R24, [R3+0x780] ;  /* 0x0007800003187984 */ /* 0x000fe20000000800 */
[----:B-1----:R-:W-:-:S04]  /*0490*/  FFMA R27, R12, R27, R29 ;  /* 0x0000001b0c1b7223 */ /* 0x002fc8000000001d */
[----:B------:R-:W-:Y:S02]  /*04a0*/  FFMA R22, R22, R13, R27 ;  /* 0x0000000d16167223 */ /* 0x000fe4000000001b */
[----:B------:R-:W1:Y:S02]  /*04b0*/  LDS R27, [R3+0x700] ;  /* 0x00070000031b7984 */ /* 0x000e640000000800 */
[----:B--2---:R-:W-:Y:S02]  /*04c0*/  FFMA R23, R23, R14, R22 ;  /* 0x0000000e17177223 */ /* 0x004fe40000000016 */
[----:B------:R-:W-:Y:S02]  /*04d0*/  LDS R22, [R3+0x880] ;  /* 0x0008800003167984 */ /* 0x000fe40000000800 */
[----:B------:R-:W-:Y:S02]  /*04e0*/  FFMA R29, R26, R15, R23 ;  /* 0x0000000f1a1d7223 */ /* 0x000fe40000000017 */
[----:B------:R-:W-:Y:S04]  /*04f0*/  LDS R23, [R3+0x800] ;  /* 0x0008000003177984 */ /* 0x000fe80000000800 */
[----:B------:R-:W2:Y:S04]  /*0500*/  LDS.128 R12, [R5+0x40] ;  /* 0x00004000050c7984 */ /* 0x000ea80000000c00 */
[----:B------:R-:W-:Y:S01]  /*0510*/  LDS R26, [R3+0x980] ;  /* 0x00098000031a7984 */ /* 0x000fe20000000800 */
[----:B0-----:R-:W-:-:S03]  /*0520*/  FFMA R25, R8, R25, R29 ;  /* 0x0000001908197223 */ /* 0x001fc6000000001d */
[----:B------:R-:W0:Y:S01]  /*0530*/  LDS R29, [R3+0x900] ;  /* 0x00090000031d7984 */ /* 0x000e220000000800 */
[----:B------:R-:W-:-:S03]  /*0540*/  FFMA R20, R20, R9, R25 ;  /* 0x0000000914147223 */ /* 0x000fc60000000019 */
[----:B------:R-:W-:Y:S01]  /*0550*/  LDS R25, [R3+0xa00] ;  /* 0x000a000003197984 */ /* 0x000fe20000000800 */
[----:B-1----:R-:W-:-:S03]  /*0560*/  FFMA R27, R27, R10, R20 ;  /* 0x0000000a1b1b7223 */ /* 0x002fc60000000014 */
[----:B------:R-:W-:Y:S01]  /*0570*/  LDS R20, [R3+0xa80] ;  /* 0x000a800003147984 */ /* 0x000fe20000000800 */
[----:B------:R-:W-:-:S03]  /*0580*/  FFMA R27, R24, R11, R27 ;  /* 0x0000000b181b7223 */ /* 0x000fc6000000001b */
[----:B------:R-:W1:Y:S04]  /*0590*/  LDS.128 R8, [R5+0x50] ;  /* 0x0000500005087984 */ /* 0x000e680000000c00 */
[----:B------:R-:W-:Y:S01]  /*05a0*/  LDS R24, [R3+0xb80] ;  /* 0x000b800003187984 */ /* 0x000fe20000000800 */
[----:B--2---:R-:W-:-:S03]  /*05b0*/  FFMA R23, R12, R23, R27 ;  /* 0x000000170c177223 */ /* 0x004fc6000000001b */
[----:B------:R-:W-:Y:S01]  /*05c0*/  LDS R27, [R3+0xc00] ;  /* 0x000c0000031b7984 */ /* 0x000fe20000000800 */
[----:B------:R-:W-:-:S03]  /*05d0*/  FFMA R22, R22, R13, R23 ;  /* 0x0000000d16167223 */ /* 0x000fc60000000017 */
[----:B------:R-:W2:Y:S01]  /*05e0*/  LDS R23, [R3+0xb00] ;  /* 0x000b000003177984 */ /* 0x000ea20000000800 */
[----:B0-----:R-:W-:-:S03]  /*05f0*/  FFMA R29, R29, R14, R22 ;  /* 0x0000000e1d1d7223 */ /* 0x001fc60000000016 */
[----:B------:R-:W-:Y:S01]  /*0600*/  LDS R22, [R3+0xc80] ;  /* 0x000c800003167984 */ /* 0x000fe20000000800 */
[----:B------:R-:W-:-:S03]  /*0610*/  FFMA R29, R26, R15, R29 ;  /* 0x0000000f1a1d7223 */ /* 0x000fc6000000001d */
[----:B------:R-:W0:Y:S04]  /*0620*/  LDS.128 R12, [R5+0x60] ;  /* 0x00006000050c7984 */ /* 0x000e280000000c00 */
[----:B------:R-:W-:Y:S01]  /*0630*/  LDS R26, [R3+0xf00] ;  /* 0x000f0000031a7984 */ /* 0x000fe20000000800 */
[----:B-1----:R-:W-:-:S04]  /*0640*/  FFMA R25, R8, R25, R29 ;  /* 0x0000001908197223 */ /* 0x002fc8000000001d */
[----:B------:R-:W-:Y:S02]  /*0650*/  FFMA R20, R20, R9, R25 ;  /* 0x0000000914147223 */ /* 0x000fe40000000019 */
[----:B------:R-:W1:Y:S02]  /*0660*/  LDS R25, [R3+0xd00] ;  /* 0x000d000003197984 */ /* 0x000e640000000800 */
[----:B--2---:R-:W-:Y:S02]  /*0670*/  FFMA R23, R23, R10, R20 ;  /* 0x0000000a17177223 */ /* 0x004fe40000000014 */
[----:B------:R-:W2:Y:S02]  /*0680*/  LDS R20, [R3+0xd80] ;  /* 0x000d800003147984 */ /* 0x000ea40000000800 */
[----:B------:R-:W-:Y:S02]  /*0690*/  FFMA R29, R24, R11, R23 ;  /* 0x0000000b181d7223 */ /* 0x000fe40000000017 */
[----:B------:R-:W-:Y:S04]  /*06a0*/  LDS R23, [R3+0xe00] ;  /* 0x000e000003177984 */ /* 0x000fe80000000800 */
[----:B------:R-:W3:Y:S01]  /*06b0*/  LDS.128 R8, [R5+0x70] ;  /* 0x0000700005087984 */ /* 0x000ee20000000c00 */
[----:B0-----:R-:W-:-:S03]  /*06c0*/  FFMA R27, R12, R27, R29 ;  /* 0x0000001b0c1b7223 */ /* 0x001fc6000000001d */
[----:B------:R-:W0:Y:S01]  /*06d0*/  LDS R12, [R3+0xe80] ;  /* 0x000e8000030c7984 */ /* 0x000e220000000800 */
[----:B------:R-:W-:-:S03]  /*06e0*/  FFMA R24, R22, R13, R27 ;  /* 0x0000000d16187223 */ /* 0x000fc6000000001b */
[----:B------:R-:W4:Y:S01]  /*06f0*/  LDS R22, [R3+0xf80] ;  /* 0x000f800003167984 */ /* 0x000f220000000800 */
[----:B-1----:R-:W-:-:S04]  /*0700*/  FFMA R25, R25, R14, R24 ;  /* 0x0000000e19197223 */ /* 0x002fc80000000018 */
[----:B--2---:R-:W-:-:S04]  /*0710*/  FFMA R15, R20, R15, R25 ;  /* 0x0000000f140f7223 */ /* 0x004fc80000000019 */
[----:B---3--:R-:W-:Y:S01]  /*0720*/  FFMA R15, R8, R23, R15 ;  /* 0x00000017080f7223 */ /* 0x008fe2000000000f */
[----:B------:R-:W-:-:S03]  /*0730*/  IADD3 R19, PT, PT, R19, 0x20, RZ ;  /* 0x0000002013137810 */ /* 0x000fc60007ffe0ff */
[----:B0-----:R-:W-:-:S04]  /*0740*/  FFMA R9, R12, R9, R15 ;  /* 0x000000090c097223 */ /* 0x001fc8000000000f */
[----:B------:R-:W-:Y:S01]  /*0750*/  FFMA R9, R26, R10, R9 ;  /* 0x0000000a1a097223 */ /* 0x000fe20000000009 */
[----:B------:R-:W-:Y:S02]  /*0760*/  IADD3 R16, PT, PT, R16, 0x20, RZ ;  /* 0x0000002010107810 */ /* 0x000fe40007ffe0ff */
[----:B------:R-:W-:Y:S01]  /*0770*/  IADD3 R7, PT, PT, R7, 0x20, RZ ;  /* 0x0000002007077810 */ /* 0x000fe20007ffe0ff */
[----:B----4-:R-:W-:Y:S01]  /*0780*/  FFMA R25, R22, R11, R9 ;  /* 0x0000000b16197223 */ /* 0x010fe20000000009 */
[----:B------:R-:W-:Y:S01]  /*0790*/  LEA R17, R6, R17, 0x5 ;  /* 0x0000001106117211 */ /* 0x000fe200078e28ff */
[----:B------:R-:W-:Y:S06]  /*07a0*/  BAR.SYNC.DEFER_BLOCKING 0x0 ;  /* 0x0000000000007b1d */ /* 0x000fec0000010000 */
[----:B------:R-:W-:Y:S05]  /*07b0*/  @!P0 BRA `(.L_x_3) ;  /* 0xfffffff800808947 */ /* 0x000fea000383ffff */
.L_x_2:
[----:B------:R-:W-:-:S04]  /*07c0*/  VIMNMX R3, PT, PT, R18, R21, !PT ;  /* 0x0000001512037248 */ /* 0x000fc80007fe0100 */
[----:B------:R-:W-:-:S13]  /*07d0*/  ISETP.GE.AND P0, PT, R3, R6, PT ;  /* 0x000000060300720c */ /* 0x000fda0003f06270 */
[----:B------:R-:W-:Y:S05]  /*07e0*/  @P0 EXIT ;  /* 0x000000000000094d */ /* 0x000fea0003800000 */
[----:B------:R-:W0:Y:S01]  /*07f0*/  LDC.64 R2, c[0x0][0x390] ;  /* 0x0000e400ff027b82 */ /* 0x000e220000000a00 */
[----:B------:R-:W-:-:S04]  /*0800*/  IMAD R21, R18, R6, R21 ;  /* 0x0000000612157224 */ /* 0x000fc800078e0215 */
[----:B0-----:R-:W-:-:S05]  /*0810*/  IMAD.WIDE R2, R21, 0x4, R2 ;  /* 0x0000000415027825 */ /* 0x001fca00078e0202 */
[----:B------:R-:W-:Y:S01]  /*0820*/  STG.E desc[UR8][R2.64], R25 ;  /* 0x0000001902007986 */ /* 0x000fe2000c101908 */
[----:B------:R-:W-:Y:S05]  /*0830*/  EXIT ;  /* 0x000000000000794d */ /* 0x000fea0003800000 */
.L_x_4:
        /* <DEDUP_REMOVED lines=12> */
.L_x_7:


//--------------------- .nv.shared.reserved.0     --------------------------
	.section	.nv.shared.reserved.0,"aw",@nobits
	.weak		__nv_reservedSMEM_offset_0_alias
	.size		__nv_reservedSMEM_offset_0_alias, 0, 64
	.other		__nv_reservedSMEM_offset_0_alias,@"STO_CUDA_RESERVED_SHARED STV_DEFAULT"
__nv_reservedSMEM_offset_0_alias:
	.zero		0
	.zero		64


//--------------------- .nv.shared._Z11tiledMatMulPKfS0_Pfi --------------------------
	.section	.nv.shared._Z11tiledMatMulPKfS0_Pfi,"aw",@nobits
	.sectionflags	@""
	.align	4
.nv.shared._Z11tiledMatMulPKfS0_Pfi:
	.zero		9216


//--------------------- .nv.constant0._Z11tma_examplev --------------------------
	.section	.nv.constant0._Z11tma_examplev,"a",@progbits
	.sectionflags	@""
	.align	4
.nv.constant0._Z11tma_examplev:
	.zero		896


//--------------------- .nv.constant0._Z29stream_ordered_memory_examplev --------------------------
	.section	.nv.constant0._Z29stream_ordered_memory_examplev,"a",@progbits
	.sectionflags	@""
	.align	4
.nv.constant0._Z29stream_ordered_memory_examplev:
	.zero		896


//--------------------- .nv.constant0._Z11tiledMatMulPKfS0_Pfi --------------------------
	.section	.nv.constant0._Z11tiledMatMulPKfS0_Pfi,"a",@progbits
	.sectionflags	@""
	.align	4
.nv.constant0._Z11tiledMatMulPKfS0_Pfi:
	.zero		924


//--------------------- SYMBOLS --------------------------

	.type		.nv.reservedSmem.offset0,@object
	.size		.nv.reservedSmem.offset0,0x4
	.type		.nv.reservedSmem.cap,@object
	.size		.nv.reservedSmem.cap,0x4
